	.headerflags	@"EF_CUDA_TEXMODE_UNIFIED EF_CUDA_64BIT_ADDRESS EF_CUDA_ACCELERATORS EF_CUDA_SM90 EF_CUDA_VIRTUAL_SM(EF_CUDA_SM90)"
	.elftype	@"ET_EXEC"


//--------------------- .nv.info                  --------------------------
	.section	.nv.info,"",@"SHT_CUDA_INFO"
	.align	4


	//----- nvinfo : EIATTR_REGCOUNT
	.align		4
        /*0000*/ 	.byte	0x04, 0x2f
        /*0002*/ 	.short	(.L_2 - .L_1)
	.align		4
.L_1:
        /*0004*/ 	.word	index@(triton_red_fused__to_copy_add_mean_mul_pow_rsqrt_9)
        /*0008*/ 	.word	0x0000001c


	//----- nvinfo : EIATTR_MIN_STACK_SIZE
	.align		4
.L_2:
        /*000c*/ 	.byte	0x04, 0x12
        /*000e*/ 	.short	(.L_4 - .L_3)
	.align		4
.L_3:
        /*0010*/ 	.word	index@(triton_red_fused__to_copy_add_mean_mul_pow_rsqrt_9)
        /*0014*/ 	.word	0x00000000


	//----- nvinfo : EIATTR_FRAME_SIZE
	.align		4
.L_4:
        /*0018*/ 	.byte	0x04, 0x11
        /*001a*/ 	.short	(.L_6 - .L_5)
	.align		4
.L_5:
        /*001c*/ 	.word	index@(triton_red_fused__to_copy_add_mean_mul_pow_rsqrt_9)
        /*0020*/ 	.word	0x00000000


	//----- nvinfo : EIATTR_MIN_STACK_SIZE
	.align		4
.L_6:
        /*0024*/ 	.byte	0x04, 0x12
        /*0026*/ 	.short	(.L_8 - .L_7)
	.align		4
.L_7:
        /*0028*/ 	.word	index@(triton_red_fused__to_copy_add_mean_mul_pow_rsqrt_9)
        /*002c*/ 	.word	0x00000000
.L_8:


//--------------------- .nv.info.triton_red_fused__to_copy_add_mean_mul_pow_rsqrt_9 --------------------------
	.section	.nv.info.triton_red_fused__to_copy_add_mean_mul_pow_rsqrt_9,"",@"SHT_CUDA_INFO"
	.sectionflags	@""
	.align	4


	//----- nvinfo : EIATTR_CUDA_API_VERSION
	.align		4
        /*0000*/ 	.byte	0x04, 0x37
        /*0002*/ 	.short	(.L_10 - .L_9)
.L_9:
        /*0004*/ 	.word	0x0000007c


	//----- nvinfo : EIATTR_KPARAM_INFO
	.align		4
.L_10:
        /*0008*/ 	.byte	0x04, 0x17
        /*000a*/ 	.short	(.L_12 - .L_11)
.L_11:
        /*000c*/ 	.word	0x00000000
        /*0010*/ 	.short	0x0007
        /*0012*/ 	.short	0x0030
        /*0014*/ 	.byte	0x00, 0xf4, 0x21, 0x00


	//----- nvinfo : EIATTR_KPARAM_INFO
	.align		4
.L_12:
        /*0018*/ 	.byte	0x04, 0x17
        /*001a*/ 	.short	(.L_14 - .L_13)
.L_13:
        /*001c*/ 	.word	0x00000000
        /*0020*/ 	.short	0x0006
        /*0022*/ 	.short	0x002c
        /*0024*/ 	.byte	0x00, 0xf0, 0x11, 0x00


	//----- nvinfo : EIATTR_KPARAM_INFO
	.align		4
.L_14:
        /*0028*/ 	.byte	0x04, 0x17
        /*002a*/ 	.short	(.L_16 - .L_15)
.L_15:
        /*002c*/ 	.word	0x00000000
        /*0030*/ 	.short	0x0005
        /*0032*/ 	.short	0x0028
        /*0034*/ 	.byte	0x00, 0xf0, 0x11, 0x00


	//----- nvinfo : EIATTR_KPARAM_INFO
	.align		4
.L_16:
        /*0038*/ 	.byte	0x04, 0x17
        /*003a*/ 	.short	(.L_18 - .L_17)
.L_17:
        /*003c*/ 	.word	0x00000000
        /*0040*/ 	.short	0x0004
        /*0042*/ 	.short	0x0020
        /*0044*/ 	.byte	0x00, 0xf4, 0x21, 0x00


	//----- nvinfo : EIATTR_KPARAM_INFO
	.align		4
.L_18:
        /*0048*/ 	.byte	0x04, 0x17
        /*004a*/ 	.short	(.L_20 - .L_19)
.L_19:
        /*004c*/ 	.word	0x00000000
        /*0050*/ 	.short	0x0003
        /*0052*/ 	.short	0x0018
        /*0054*/ 	.byte	0x00, 0xf4, 0x21, 0x00


	//----- nvinfo : EIATTR_KPARAM_INFO
	.align		4
.L_20:
        /*0058*/ 	.byte	0x04, 0x17
        /*005a*/ 	.short	(.L_22 - .L_21)
.L_21:
        /*005c*/ 	.word	0x00000000
        /*0060*/ 	.short	0x0002
        /*0062*/ 	.short	0x0010
        /*0064*/ 	.byte	0x00, 0xf4, 0x21, 0x00


	//----- nvinfo : EIATTR_KPARAM_INFO
	.align		4
.L_22:
        /*0068*/ 	.byte	0x04, 0x17
        /*006a*/ 	.short	(.L_24 - .L_23)
.L_23:
        /*006c*/ 	.word	0x00000000
        /*0070*/ 	.short	0x0001
        /*0072*/ 	.short	0x0008
        /*0074*/ 	.byte	0x00, 0xf4, 0x21, 0x00


	//----- nvinfo : EIATTR_KPARAM_INFO
	.align		4
.L_24:
        /*0078*/ 	.byte	0x04, 0x17
        /*007a*/ 	.short	(.L_26 - .L_25)
.L_25:
        /*007c*/ 	.word	0x00000000
        /*0080*/ 	.short	0x0000
        /*0082*/ 	.short	0x0000
        /*0084*/ 	.byte	0x00, 0xf4, 0x21, 0x00


	//----- nvinfo : EIATTR_SPARSE_MMA_MASK
	.align		4
.L_26:
        /*0088*/ 	.byte	0x03, 0x50
        /*008a*/ 	.short	0x0000


	//----- nvinfo : EIATTR_MAXREG_COUNT
	.align		4
        /*008c*/ 	.byte	0x03, 0x1b
        /*008e*/ 	.short	0x0080


	//----- nvinfo : EIATTR_COOP_GROUP_MASK_REGIDS
	.align		4
        /*0090*/ 	.byte	0x04, 0x29
        /*0092*/ 	.short	(.L_28 - .L_27)


	//   ....[0]....
.L_27:
        /*0094*/ 	.word	0xffffffff


	//   ....[1]....
        /*0098*/ 	.word	0xffffffff


	//   ....[2]....
        /*009c*/ 	.word	0xffffffff


	//   ....[3]....
        /*00a0*/ 	.word	0xffffffff


	//   ....[4]....
        /*00a4*/ 	.word	0xffffffff


	//   ....[5]....
        /*00a8*/ 	.word	0xffffffff


	//   ....[6]....
        /*00ac*/ 	.word	0xffffffff


	//   ....[7]....
        /*00b0*/ 	.word	0xffffffff


	//   ....[8]....
        /*00b4*/ 	.word	0xffffffff


	//----- nvinfo : EIATTR_COOP_GROUP_INSTR_OFFSETS
	.align		4
.L_28:
        /*00b8*/ 	.byte	0x04, 0x28
        /*00ba*/ 	.short	(.L_30 - .L_29)


	//   ....[0]....
.L_29:
        /*00bc*/ 	.word	0x000003f0


	//   ....[1]....
        /*00c0*/ 	.word	0x00000430


	//   ....[2]....
        /*00c4*/ 	.word	0x00000460


	//   ....[3]....
        /*00c8*/ 	.word	0x00000480


	//   ....[4]....
        /*00cc*/ 	.word	0x000004a0


	//   ....[5]....
        /*00d0*/ 	.word	0x00000510


	//   ....[6]....
        /*00d4*/ 	.word	0x00000530


	//   ....[7]....
        /*00d8*/ 	.word	0x00000550


	//   ....[8]....
        /*00dc*/ 	.word	0x00000580


	//----- nvinfo : EIATTR_EXIT_INSTR_OFFSETS
	.align		4
.L_30:
        /*00e0*/ 	.byte	0x04, 0x1c
        /*00e2*/ 	.short	(.L_32 - .L_31)


	//   ....[0]....
.L_31:
        /*00e4*/ 	.word	0x00000900


	//   ....[1]....
        /*00e8*/ 	.word	0x00000920


	//----- nvinfo : EIATTR_REQNTID
	.align		4
.L_32:
        /*00ec*/ 	.byte	0x04, 0x10
        /*00ee*/ 	.short	(.L_34 - .L_33)
.L_33:
        /*00f0*/ 	.word	0x00000200
        /*00f4*/ 	.word	0x00000001
        /*00f8*/ 	.word	0x00000001


	//----- nvinfo : EIATTR_CBANK_PARAM_SIZE
	.align		4
.L_34:
        /*00fc*/ 	.byte	0x03, 0x19
        /*00fe*/ 	.short	0x0038


	//----- nvinfo : EIATTR_PARAM_CBANK
	.align		4
        /*0100*/ 	.byte	0x04, 0x0a
        /*0102*/ 	.short	(.L_36 - .L_35)
	.align		4
.L_35:
        /*0104*/ 	.word	index@(.nv.constant0.triton_red_fused__to_copy_add_mean_mul_pow_rsqrt_9)
        /*0108*/ 	.short	0x0210
        /*010a*/ 	.short	0x0038


	//----- nvinfo : EIATTR_SW_WAR
	.align		4
.L_36:
        /*010c*/ 	.byte	0x04, 0x36
        /*010e*/ 	.short	(.L_38 - .L_37)
.L_37:
        /*0110*/ 	.word	0x00000008
.L_38:


//--------------------- .nv.callgraph             --------------------------
	.section	.nv.callgraph,"",@"SHT_CUDA_CALLGRAPH"
	.align	4
	.sectionentsize	8
	.align		4
        /*0000*/ 	.word	0x00000000
	.align		4
        /*0004*/ 	.word	0xffffffff
	.align		4
        /*0008*/ 	.word	0x00000000
	.align		4
        /*000c*/ 	.word	0xfffffffe
	.align		4
        /*0010*/ 	.word	0x00000000
	.align		4
        /*0014*/ 	.word	0xfffffffd
	.align		4
        /*0018*/ 	.word	0x00000000
	.align		4
        /*001c*/ 	.word	0xfffffffc


//--------------------- .nv.constant4             --------------------------
	.section	.nv.constant4,"a",@progbits
	.align	8
	.align		8
.nv.constant4:
        /*0000*/ 	.dword	_$_str


//--------------------- .text.triton_red_fused__to_copy_add_mean_mul_pow_rsqrt_9 --------------------------
	.section	.text.triton_red_fused__to_copy_add_mean_mul_pow_rsqrt_9,"ax",@progbits
	.sectionflags	@"SHF_BARRIERS=1"
	.align	128
        .global         triton_red_fused__to_copy_add_mean_mul_pow_rsqrt_9
        .type           triton_red_fused__to_copy_add_mean_mul_pow_rsqrt_9,@function
        .size           triton_red_fused__to_copy_add_mean_mul_pow_rsqrt_9,(.L_x_1 - triton_red_fused__to_copy_add_mean_mul_pow_rsqrt_9)
        .other          triton_red_fused__to_copy_add_mean_mul_pow_rsqrt_9,@"STO_CUDA_ENTRY STV_DEFAULT"
triton_red_fused__to_copy_add_mean_mul_pow_rsqrt_9:
.text.triton_red_fused__to_copy_add_mean_mul_pow_rsqrt_9:
[----:B------:R-:W0:Y:S02]  /*0000*/  LDC R1, c[0x0][0x28] ;  /* 0x00000a00ff017b82 */ /* 0x000e240000000800 */
[----:B------:R-:W1:Y:S01]  /*0010*/  S2R R18, SR_TID.X ;  /* 0x0000000000127919 */ /* 0x000e620000002100 */
[----:B------:R-:W2:Y:S01]  /*0020*/  LDC.64 R16, c[0x0][0x220] ;  /* 0x00008800ff107b82 */ /* 0x000ea20000000a00 */
[----:B------:R-:W-:Y:S01]  /*0030*/  ULDC UR8, c[0x0][0x238] ;  /* 0x00008e0000087ab9 */ /* 0x000fe20000000800 */
[----:B------:R-:W-:Y:S01]  /*0040*/  CS2R R4, SRZ ;  /* 0x0000000000047805 */ /* 0x000fe2000001ff00 */
[----:B------:R-:W3:Y:S01]  /*0050*/  S2R R13, SR_CTAID.X ;  /* 0x00000000000d7919 */ /* 0x000ee20000002500 */
[----:B------:R-:W-:Y:S02]  /*0060*/  CS2R R6, SRZ ;  /* 0x0000000000067805 */ /* 0x000fe4000001ff00 */
[----:B------:R-:W-:Y:S02]  /*0070*/  CS2R R8, SRZ ;  /* 0x0000000000087805 */ /* 0x000fe4000001ff00 */
[----:B------:R-:W-:Y:S01]  /*0080*/  CS2R R10, SRZ ;  /* 0x00000000000a7805 */ /* 0x000fe2000001ff00 */
[----:B------:R-:W-:Y:S01]  /*0090*/  ULDC.64 UR6, c[0x0][0x208] ;  /* 0x0000820000067ab9 */ /* 0x000fe20000000a00 */
[----:B------:R-:W4:Y:S01]  /*00a0*/  LDC.64 R2, c[0x0][0x210] ;  /* 0x00008400ff027b82 */ /* 0x000f220000000a00 */
[----:B-1----:R-:W-:-:S04]  /*00b0*/  SHF.L.U32 R12, R18, 0x3, RZ ;  /* 0x00000003120c7819 */ /* 0x002fc800000006ff */
[----:B------:R-:W-:Y:S02]  /*00c0*/  LOP3.LUT R12, R12, 0xff8, RZ, 0xc0, !PT ;  /* 0x00000ff80c0c7812 */ /* 0x000fe400078ec0ff */
[C---:B---3--:R-:W-:Y:S02]  /*00d0*/  ISETP.GE.AND P1, PT, R13.reuse, UR8, PT ;  /* 0x000000080d007c0c */ /* 0x048fe4000bf26270 */
[----:B------:R-:W-:-:S05]  /*00e0*/  LEA R0, R13, R12, 0xc ;  /* 0x0000000c0d007211 */ /* 0x000fca00078e60ff */
[----:B--2---:R-:W-:-:S04]  /*00f0*/  IMAD.WIDE R16, R0, 0x2, R16 ;  /* 0x0000000200107825 */ /* 0x004fc800078e0210 */
[----:B----4-:R-:W-:Y:S02]  /*0100*/  IMAD.WIDE R2, R0, 0x2, R2 ;  /* 0x0000000200027825 */ /* 0x010fe400078e0202 */
[----:B------:R-:W2:Y:S04]  /*0110*/  @!P1 LDG.E.EF.128 R4, desc[UR6][R16.64] ;  /* 0x0000000610049981 */ /* 0x000ea8000c0e1d00 */
[----:B------:R-:W3:Y:S01]  /*0120*/  @!P1 LDG.E.EF.128 R8, desc[UR6][R2.64] ;  /* 0x0000000602089981 */ /* 0x000ee2000c0e1d00 */
[----:B------:R-:W1:Y:S01]  /*0130*/  S2UR UR5, SR_CgaCtaId ;  /* 0x00000000000579c3 */ /* 0x000e620000008800 */
[C---:B------:R-:W-:Y:S01]  /*0140*/  LOP3.LUT P0, RZ, R18.reuse, 0x1f, RZ, 0xc0, !PT ;  /* 0x0000001f12ff7812 */ /* 0x040fe2000780c0ff */
[----:B------:R-:W-:Y:S01]  /*0150*/  UMOV UR4, 0x400 ;  /* 0x0000040000047882 */ /* 0x000fe20000000000 */
[----:B------:R-:W-:Y:S01]  /*0160*/  ISETP.GE.AND P2, PT, R18, 0x10, PT ;  /* 0x000000101200780c */ /* 0x000fe20003f46270 */
[----:B-1----:R-:W-:Y:S01]  /*0170*/  UPRMT UR4, UR5, 0x654, UR4 ;  /* 0x0000065405047896 */ /* 0x002fe20008000004 */
[----:B--2---:R-:W-:-:S02]  /*0180*/  HADD2.F32 R15, -RZ, R4.H1_H1 ;  /* 0x30000004ff0f7230 */ /* 0x004fc40000004100 */
[----:B------:R-:W-:Y:S02]  /*0190*/  HADD2.F32 R19, -RZ, R4.H0_H0 ;  /* 0x20000004ff137230 */ /* 0x000fe40000004100 */
[----:B---3--:R-:W-:Y:S02]  /*01a0*/  HADD2.F32 R20, -RZ, R8.H1_H1 ;  /* 0x30000008ff147230 */ /* 0x008fe40000004100 */
[----:B------:R-:W-:Y:S02]  /*01b0*/  HADD2.F32 R8, -RZ, R8.H0_H0 ;  /* 0x20000008ff087230 */ /* 0x000fe40000004100 */
[----:B------:R-:W-:Y:S02]  /*01c0*/  HADD2.F32 R21, -RZ, R9.H0_H0 ;  /* 0x20000009ff157230 */ /* 0x000fe40000004100 */
[----:B------:R-:W-:Y:S01]  /*01d0*/  FADD R4, R15, R20 ;  /* 0x000000140f047221 */ /* 0x000fe20000000000 */
[----:B------:R-:W-:Y:S02]  /*01e0*/  HADD2.F32 R20, -RZ, R5.H0_H0 ;  /* 0x20000005ff147230 */ /* 0x000fe40000004100 */
[----:B------:R-:W-:Y:S01]  /*01f0*/  FADD R15, R19, R8 ;  /* 0x00000008130f7221 */ /* 0x000fe20000000000 */
[----:B------:R-:W-:-:S02]  /*0200*/  HADD2.F32 R8, -RZ, R5.H1_H1 ;  /* 0x30000005ff087230 */ /* 0x000fc40000004100 */
[----:B------:R-:W-:Y:S01]  /*0210*/  FMUL R22, R4, R4 ;  /* 0x0000000404167220 */ /* 0x000fe20000400000 */
[----:B------:R-:W-:Y:S02]  /*0220*/  HADD2.F32 R9, -RZ, R9.H1_H1 ;  /* 0x30000009ff097230 */ /* 0x000fe40000004100 */
[----:B------:R-:W-:Y:S01]  /*0230*/  FADD R5, R20, R21 ;  /* 0x0000001514057221 */ /* 0x000fe20000000000 */
[----:B------:R-:W-:Y:S02]  /*0240*/  HADD2.F32 R16, -RZ, R6.H0_H0 ;  /* 0x20000006ff107230 */ /* 0x000fe40000004100 */
[----:B------:R-:W-:Y:S01]  /*0250*/  FFMA R20, R15, R15, R22 ;  /* 0x0000000f0f147223 */ /* 0x000fe20000000016 */
[----:B------:R-:W-:Y:S02]  /*0260*/  HADD2.F32 R17, -RZ, R10.H0_H0 ;  /* 0x2000000aff117230 */ /* 0x000fe40000004100 */
[----:B------:R-:W-:Y:S01]  /*0270*/  FADD R8, R8, R9 ;  /* 0x0000000908087221 */ /* 0x000fe20000000000 */
[----:B------:R-:W-:-:S02]  /*0280*/  HADD2.F32 R9, -RZ, R6.H1_H1 ;  /* 0x30000006ff097230 */ /* 0x000fc40000004100 */
[----:B------:R-:W-:Y:S01]  /*0290*/  FFMA R19, R5, R5, R20 ;  /* 0x0000000505137223 */ /* 0x000fe20000000014 */
[----:B------:R-:W-:Y:S02]  /*02a0*/  HADD2.F32 R10, -RZ, R10.H1_H1 ;  /* 0x3000000aff0a7230 */ /* 0x000fe40000004100 */
[----:B------:R-:W-:Y:S01]  /*02b0*/  FADD R6, R16, R17 ;  /* 0x0000001110067221 */ /* 0x000fe20000000000 */
[----:B------:R-:W-:Y:S02]  /*02c0*/  HADD2.F32 R16, -RZ, R7.H0_H0 ;  /* 0x20000007ff107230 */ /* 0x000fe40000004100 */
[----:B------:R-:W-:Y:S01]  /*02d0*/  FFMA R19, R8, R8, R19 ;  /* 0x0000000808137223 */ /* 0x000fe20000000013 */
[----:B------:R-:W-:Y:S02]  /*02e0*/  HADD2.F32 R17, -RZ, R11.H0_H0 ;  /* 0x2000000bff117230 */ /* 0x000fe40000004100 */
[----:B------:R-:W-:Y:S01]  /*02f0*/  FADD R9, R9, R10 ;  /* 0x0000000a09097221 */ /* 0x000fe20000000000 */
[----:B------:R-:W-:-:S02]  /*0300*/  HADD2.F32 R10, -RZ, R7.H1_H1 ;  /* 0x30000007ff0a7230 */ /* 0x000fc40000004100 */
[-C--:B------:R-:W-:Y:S01]  /*0310*/  FFMA R20, R6, R6.reuse, R19 ;  /* 0x0000000606147223 */ /* 0x080fe20000000013 */
[----:B------:R-:W-:Y:S02]  /*0320*/  HADD2.F32 R11, -RZ, R11.H1_H1 ;  /* 0x3000000bff0b7230 */ /* 0x000fe40000004100 */
[----:B------:R-:W-:Y:S01]  /*0330*/  FADD R7, R16, R17 ;  /* 0x0000001110077221 */ /* 0x000fe20000000000 */
[----:B------:R-:W-:Y:S01]  /*0340*/  F2FP.F16.F32.PACK_AB R4, R4, R15 ;  /* 0x0000000f0404723e */ /* 0x000fe200000000ff */
[C---:B------:R-:W-:Y:S01]  /*0350*/  FFMA R20, R9.reuse, R9, R20 ;  /* 0x0000000909147223 */ /* 0x040fe20000000014 */
[----:B------:R-:W-:Y:S01]  /*0360*/  F2FP.F16.F32.PACK_AB R5, R8, R5 ;  /* 0x000000050805723e */ /* 0x000fe200000000ff */
[----:B------:R-:W-:Y:S01]  /*0370*/  FADD R10, R10, R11 ;  /* 0x0000000b0a0a7221 */ /* 0x000fe20000000000 */
[----:B------:R-:W-:Y:S01]  /*0380*/  F2FP.F16.F32.PACK_AB R6, R9, R6 ;  /* 0x000000060906723e */ /* 0x000fe200000000ff */
[----:B------:R-:W-:Y:S01]  /*0390*/  FFMA R11, R7, R7, R20 ;  /* 0x00000007070b7223 */ /* 0x000fe20000000014 */
[----:B------:R-:W-:-:S02]  /*03a0*/  LEA R8, R18, UR4, 0x2 ;  /* 0x0000000412087c11 */ /* 0x000fc4000f8e10ff */
[C---:B------:R-:W-:Y:S01]  /*03b0*/  F2FP.F16.F32.PACK_AB R7, R10.reuse, R7 ;  /* 0x000000070a07723e */ /* 0x040fe200000000ff */
[----:B------:R-:W-:-:S04]  /*03c0*/  FFMA R11, R10, R10, R11 ;  /* 0x0000000a0a0b7223 */ /* 0x000fc8000000000b */
[----:B------:R1:W-:Y:S01]  /*03d0*/  @!P1 STG.E.128 desc[UR6][R2.64], R4 ;  /* 0x0000000402009986 */ /* 0x0003e2000c101d06 */
[----:B------:R-:W-:-:S05]  /*03e0*/  FSEL R11, R11, RZ, !P1 ;  /* 0x000000ff0b0b7208 */ /* 0x000fca0004800000 */
[----:B------:R-:W2:Y:S01]  /*03f0*/  SHFL.BFLY PT, R16, R11, 0x10, 0x1f ;  /* 0x0e001f000b107f89 */ /* 0x000ea200000e0000 */
[----:B-1----:R-:W-:Y:S01]  /*0400*/  HFMA2.MMA R5, -RZ, RZ, 0.6875, 0 ;  /* 0x39800000ff057435 */ /* 0x002fe200000001ff */
[----:B--2---:R-:W-:Y:S01]  /*0410*/  FADD R16, R11, R16 ;  /* 0x000000100b107221 */ /* 0x004fe20000000000 */
[----:B------:R-:W-:-:S04]  /*0420*/  SHF.R.U32.HI R11, RZ, 0x3, R18 ;  /* 0x00000003ff0b7819 */ /* 0x000fc80000011612 */
[----:B------:R-:W1:Y:S01]  /*0430*/  SHFL.BFLY PT, R17, R16, 0x8, 0x1f ;  /* 0x0d001f0010117f89 */ /* 0x000e6200000e0000 */
[----:B------:R-:W-:Y:S01]  /*0440*/  LOP3.LUT R11, R11, 0x3c, RZ, 0xc0, !PT ;  /* 0x0000003c0b0b7812 */ /* 0x000fe200078ec0ff */
[----:B-1----:R-:W-:-:S05]  /*0450*/  FADD R17, R16, R17 ;  /* 0x0000001110117221 */ /* 0x002fca0000000000 */
[----:B------:R-:W1:Y:S02]  /*0460*/  SHFL.BFLY PT, R20, R17, 0x4, 0x1f ;  /* 0x0c801f0011147f89 */ /* 0x000e6400000e0000 */
[----:B-1----:R-:W-:-:S05]  /*0470*/  FADD R20, R17, R20 ;  /* 0x0000001411147221 */ /* 0x002fca0000000000 */
[----:B------:R-:W1:Y:S02]  /*0480*/  SHFL.BFLY PT, R19, R20, 0x2, 0x1f ;  /* 0x0c401f0014137f89 */ /* 0x000e6400000e0000 */
[----:B-1----:R-:W-:-:S05]  /*0490*/  FADD R19, R20, R19 ;  /* 0x0000001314137221 */ /* 0x002fca0000000000 */
[----:B------:R-:W1:Y:S02]  /*04a0*/  SHFL.BFLY PT, R22, R19, 0x1, 0x1f ;  /* 0x0c201f0013167f89 */ /* 0x000e6400000e0000 */
[----:B-1----:R-:W-:-:S05]  /*04b0*/  FADD R22, R19, R22 ;  /* 0x0000001613167221 */ /* 0x002fca0000000000 */
[----:B------:R-:W-:Y:S01]  /*04c0*/  @!P0 STS [R11+UR4], R22 ;  /* 0x000000160b008988 */ /* 0x000fe20008000804 */
[----:B------:R-:W-:Y:S01]  /*04d0*/  BAR.SYNC.DEFER_BLOCKING 0x0 ;  /* 0x0000000000007b1d */ /* 0x000fe20000010000 */
[----:B------:R-:W-:-:S04]  /*04e0*/  LOP3.LUT P0, RZ, R18, 0xf, RZ, 0xc0, !PT ;  /* 0x0000000f12ff7812 */ /* 0x000fc8000780c0ff */
[----:B------:R-:W-:Y:S01]  /*04f0*/  ISETP.LT.AND P0, PT, R18, 0x10, !P0 ;  /* 0x000000101200780c */ /* 0x000fe20004701270 */
[----:B------:R-:W1:Y:S04]  /*0500*/  @!P2 LDS R14, [R8] ;  /* 0x00000000080ea984 */ /* 0x000e680000000800 */
[----:B-1----:R-:W1:Y:S02]  /*0510*/  SHFL.BFLY PT, R9, R14, 0x8, 0x1f ;  /* 0x0d001f000e097f89 */ /* 0x002e6400000e0000 */
[----:B-1----:R-:W-:-:S05]  /*0520*/  FADD R9, R14, R9 ;  /* 0x000000090e097221 */ /* 0x002fca0000000000 */
[----:B------:R-:W1:Y:S02]  /*0530*/  SHFL.BFLY PT, R10, R9, 0x4, 0x1f ;  /* 0x0c801f00090a7f89 */ /* 0x000e6400000e0000 */
[----:B-1----:R-:W-:-:S05]  /*0540*/  FADD R10, R9, R10 ;  /* 0x0000000a090a7221 */ /* 0x002fca0000000000 */
[----:B------:R-:W1:Y:S02]  /*0550*/  SHFL.BFLY PT, R15, R10, 0x2, 0x1f ;  /* 0x0c401f000a0f7f89 */ /* 0x000e6400000e0000 */
[----:B-1----:R-:W-:Y:S01]  /*0560*/  FADD R15, R10, R15 ;  /* 0x0000000f0a0f7221 */ /* 0x002fe20000000000 */
[----:B------:R-:W-:-:S04]  /*0570*/  CS2R R10, SRZ ;  /* 0x00000000000a7805 */ /* 0x000fc8000001ff00 */
[----:B------:R-:W1:Y:S02]  /*0580*/  SHFL.BFLY PT, R16, R15, 0x1, 0x1f ;  /* 0x0c201f000f107f89 */ /* 0x000e6400000e0000 */
[----:B-1----:R-:W-:Y:S02]  /*0590*/  FADD R7, R15, R16 ;  /* 0x000000100f077221 */ /* 0x002fe40000000000 */
[----:B------:R-:W1:Y:S03]  /*05a0*/  LDC.64 R16, c[0x0][0x218] ;  /* 0x00008600ff107b82 */ /* 0x000e660000000a00 */
[----:B------:R2:W-:Y:S05]  /*05b0*/  @P0 STS [R8], R7 ;  /* 0x0000000708000388 */ /* 0x0005ea0000000800 */
[----:B------:R-:W-:Y:S01]  /*05c0*/  BAR.SYNC.DEFER_BLOCKING 0x0 ;  /* 0x0000000000007b1d */ /* 0x000fe20000010000 */
[----:B------:R-:W-:-:S04]  /*05d0*/  LOP3.LUT P0, RZ, R18, 0x1ff, RZ, 0xc0, !PT ;  /* 0x000001ff12ff7812 */ /* 0x000fc8000780c0ff */
[C---:B------:R-:W-:Y:S02]  /*05e0*/  ISETP.LT.AND P0, PT, R13.reuse, UR8, !P0 ;  /* 0x000000080d007c0c */ /* 0x040fe4000c701270 */
[----:B--2---:R-:W-:Y:S01]  /*05f0*/  CS2R R8, SRZ ;  /* 0x0000000000087805 */ /* 0x004fe2000001ff00 */
[----:B-1----:R-:W-:Y:S01]  /*0600*/  IMAD.WIDE R16, R13, 0x4, R16 ;  /* 0x000000040d107825 */ /* 0x002fe200078e0210 */
[----:B------:R-:W1:Y:S03]  /*0610*/  LDS R4, [UR4] ;  /* 0x00000004ff047984 */ /* 0x000e660008000800 */
[----:B-1----:R-:W-:Y:S02]  /*0620*/  FFMA R14, R4, R5, 9.9999997473787516356e-06 ;  /* 0x3727c5ac040e7423 */ /* 0x002fe40000000005 */
[----:B------:R-:W1:Y:S04]  /*0630*/  LDC.64 R4, c[0x0][0x228] ;  /* 0x00008a00ff047b82 */ /* 0x000e680000000a00 */
[----:B------:R-:W2:Y:S04]  /*0640*/  MUFU.RSQ R14, R14 ;  /* 0x0000000e000e7308 */ /* 0x000ea80000001400 */
[----:B------:R-:W-:Y:S01]  /*0650*/  BAR.SYNC.DEFER_BLOCKING 0x0 ;  /* 0x0000000000007b1d */ /* 0x000fe20000010000 */
[----:B-1----:R-:W-:-:S05]  /*0660*/  IMAD.WIDE.U32 R4, R12, 0x2, R4 ;  /* 0x000000020c047825 */ /* 0x002fca00078e0004 */
[----:B--2---:R1:W-:Y:S04]  /*0670*/  @P0 STG.E desc[UR6][R16.64], R14 ;  /* 0x0000000e10000986 */ /* 0x0043e8000c101906 */
[----:B------:R2:W3:Y:S04]  /*0680*/  @!P1 LDG.E.EF.128 R8, desc[UR6][R2.64] ;  /* 0x0000000602089981 */ /* 0x0004e8000c0e1d00 */
[----:B------:R-:W4:Y:S01]  /*0690*/  LDG.E.EL.128 R4, desc[UR6][R4.64] ;  /* 0x0000000604047981 */ /* 0x000f22000c2e1d00 */
[----:B--2---:R-:W2:Y:S02]  /*06a0*/  LDC.64 R2, c[0x0][0x230] ;  /* 0x00008c00ff027b82 */ /* 0x004ea40000000a00 */
[----:B--2---:R-:W-:-:S04]  /*06b0*/  IMAD.WIDE R2, R0, 0x2, R2 ;  /* 0x0000000200027825 */ /* 0x004fc800078e0202 */
[----:B---3--:R-:W-:Y:S02]  /*06c0*/  HADD2.F32 R13, -RZ, R8.H1_H1 ;  /* 0x30000008ff0d7230 */ /* 0x008fe40000004100 */
[----:B------:R-:W-:Y:S02]  /*06d0*/  HADD2.F32 R19, -RZ, R9.H0_H0 ;  /* 0x20000009ff137230 */ /* 0x000fe40000004100 */
[----:B------:R-:W-:Y:S02]  /*06e0*/  HADD2.F32 R21, -RZ, R10.H0_H0 ;  /* 0x2000000aff157230 */ /* 0x000fe40000004100 */
[----:B-1----:R-:W-:Y:S02]  /*06f0*/  HADD2.F32 R17, -RZ, R11.H1_H1 ;  /* 0x3000000bff117230 */ /* 0x002fe40000004100 */
[----:B------:R-:W-:Y:S02]  /*0700*/  HADD2.F32 R15, -RZ, R8.H0_H0 ;  /* 0x20000008ff0f7230 */ /* 0x000fe40000004100 */
[----:B------:R-:W-:Y:S01]  /*0710*/  FMUL R8, R14, R13 ;  /* 0x0000000d0e087220 */ /* 0x000fe20000400000 */
[----:B------:R-:W-:-:S02]  /*0720*/  HADD2.F32 R9, -RZ, R9.H1_H1 ;  /* 0x30000009ff097230 */ /* 0x000fc40000004100 */
[C---:B------:R-:W-:Y:S01]  /*0730*/  FMUL R13, R14.reuse, R19 ;  /* 0x000000130e0d7220 */ /* 0x040fe20000400000 */
[----:B------:R-:W-:Y:S02]  /*0740*/  HADD2.F32 R23, -RZ, R10.H1_H1 ;  /* 0x3000000aff177230 */ /* 0x000fe40000004100 */
[C---:B------:R-:W-:Y:S01]  /*0750*/  FMUL R10, R14.reuse, R17 ;  /* 0x000000110e0a7220 */ /* 0x040fe20000400000 */
[----:B------:R-:W-:Y:S02]  /*0760*/  HADD2.F32 R25, -RZ, R11.H0_H0 ;  /* 0x2000000bff197230 */ /* 0x000fe40000004100 */
[C---:B------:R-:W-:Y:S01]  /*0770*/  FMUL R11, R14.reuse, R21 ;  /* 0x000000150e0b7220 */ /* 0x040fe20000400000 */
[C---:B------:R-:W-:Y:S01]  /*0780*/  FMUL R15, R14.reuse, R15 ;  /* 0x0000000f0e0f7220 */ /* 0x040fe20000400000 */
[C---:B------:R-:W-:Y:S01]  /*0790*/  FMUL R9, R14.reuse, R9 ;  /* 0x000000090e097220 */ /* 0x040fe20000400000 */
[C---:B------:R-:W-:Y:S01]  /*07a0*/  FMUL R12, R14.reuse, R23 ;  /* 0x000000170e0c7220 */ /* 0x040fe20000400000 */
[----:B------:R-:W-:Y:S01]  /*07b0*/  FMUL R18, R14, R25 ;  /* 0x000000190e127220 */ /* 0x000fe20000400000 */
[----:B----4-:R-:W-:-:S02]  /*07c0*/  HADD2.F32 R17, -RZ, R4.H1_H1 ;  /* 0x30000004ff117230 */ /* 0x010fc40000004100 */
[----:B------:R-:W-:Y:S02]  /*07d0*/  HADD2.F32 R19, -RZ, R6.H1_H1 ;  /* 0x30000006ff137230 */ /* 0x000fe40000004100 */
[----:B------:R-:W-:Y:S02]  /*07e0*/  HADD2.F32 R21, -RZ, R7.H1_H1 ;  /* 0x30000007ff157230 */ /* 0x000fe40000004100 */
[----:B------:R-:W-:Y:S01]  /*07f0*/  FMUL R17, R17, R8 ;  /* 0x0000000811117220 */ /* 0x000fe20000400000 */
[----:B------:R-:W-:Y:S02]  /*0800*/  HADD2.F32 R4, -RZ, R4.H0_H0 ;  /* 0x20000004ff047230 */ /* 0x000fe40000004100 */
[----:B------:R-:W-:Y:S01]  /*0810*/  FMUL R19, R19, R12 ;  /* 0x0000000c13137220 */ /* 0x000fe20000400000 */
[----:B------:R-:W-:Y:S02]  /*0820*/  HADD2.F32 R14, -RZ, R5.H1_H1 ;  /* 0x30000005ff0e7230 */ /* 0x000fe40000004100 */
[----:B------:R-:W-:Y:S01]  /*0830*/  FMUL R10, R21, R10 ;  /* 0x0000000a150a7220 */ /* 0x000fe20000400000 */
[----:B------:R-:W-:-:S02]  /*0840*/  HADD2.F32 R16, -RZ, R5.H0_H0 ;  /* 0x20000005ff107230 */ /* 0x000fc40000004100 */
[----:B------:R-:W-:Y:S01]  /*0850*/  FMUL R4, R4, R15 ;  /* 0x0000000f04047220 */ /* 0x000fe20000400000 */
[----:B------:R-:W-:Y:S02]  /*0860*/  HADD2.F32 R6, -RZ, R6.H0_H0 ;  /* 0x20000006ff067230 */ /* 0x000fe40000004100 */
[----:B------:R-:W-:Y:S01]  /*0870*/  FMUL R14, R14, R9 ;  /* 0x000000090e0e7220 */ /* 0x000fe20000400000 */
[----:B------:R-:W-:Y:S02]  /*0880*/  HADD2.F32 R7, -RZ, R7.H0_H0 ;  /* 0x20000007ff077230 */ /* 0x000fe40000004100 */
[----:B------:R-:W-:Y:S01]  /*0890*/  FMUL R5, R16, R13 ;  /* 0x0000000d10057220 */ /* 0x000fe20000400000 */
[----:B------:R-:W-:Y:S01]  /*08a0*/  F2FP.F16.F32.PACK_AB R4, R17, R4 ;  /* 0x000000041104723e */ /* 0x000fe200000000ff */
[----:B------:R-:W-:Y:S01]  /*08b0*/  FMUL R6, R6, R11 ;  /* 0x0000000b06067220 */ /* 0x000fe20000400000 */
[----:B------:R-:W-:Y:S02]  /*08c0*/  FMUL R7, R7, R18 ;  /* 0x0000001207077220 */ /* 0x000fe40000400000 */
[----:B------:R-:W-:-:S02]  /*08d0*/  F2FP.F16.F32.PACK_AB R5, R14, R5 ;  /* 0x000000050e05723e */ /* 0x000fc400000000ff */
[----:B------:R-:W-:Y:S02]  /*08e0*/  F2FP.F16.F32.PACK_AB R6, R19, R6 ;  /* 0x000000061306723e */ /* 0x000fe400000000ff */
[----:B------:R-:W-:Y:S01]  /*08f0*/  F2FP.F16.F32.PACK_AB R7, R10, R7 ;  /* 0x000000070a07723e */ /* 0x000fe200000000ff */
[----:B------:R-:W-:Y:S06]  /*0900*/  @P1 EXIT ;  /* 0x000000000000194d */ /* 0x000fec0003800000 */
[----:B------:R-:W-:Y:S01]  /*0910*/  STG.E.128 desc[UR6][R2.64], R4 ;  /* 0x0000000402007986 */ /* 0x000fe2000c101d06 */
[----:B------:R-:W-:Y:S05]  /*0920*/  EXIT ;  /* 0x000000000000794d */ /* 0x000fea0003800000 */
.L_x_0:
[----:B------:R-:W-:-:S00]  /*0930*/  BRA `(.L_x_0) ;  /* 0xfffffffc00fc7947 */ /* 0x000fc0000383ffff */
[----:B------:R-:W-:-:S00]  /*0940*/  NOP ;  /* 0x0000000000007918 */ /* 0x000fc00000000000 */
        /* <DEDUP_REMOVED lines=11> */
.L_x_1:


//--------------------- .nv.global.init           --------------------------
	.section	.nv.global.init,"aw",@progbits
.nv.global.init:
	.type		_$_str,@object
	.size		_$_str,(.L_0 - _$_str)
_$_str:
        /*0000*/ 	.byte	0x5f, 0x5f, 0x43, 0x55, 0x44, 0x41, 0x5f, 0x46, 0x54, 0x5a, 0x00
.L_0:


//--------------------- .nv.shared.triton_red_fused__to_copy_add_mean_mul_pow_rsqrt_9 --------------------------
	.section	.nv.shared.triton_red_fused__to_copy_add_mean_mul_pow_rsqrt_9,"aw",@nobits
	.sectionflags	@""
	.align	16
	.zero		1024


//--------------------- .nv.constant0.triton_red_fused__to_copy_add_mean_mul_pow_rsqrt_9 --------------------------
	.section	.nv.constant0.triton_red_fused__to_copy_add_mean_mul_pow_rsqrt_9,"a",@progbits
	.sectionflags	@""
	.align	4
.nv.constant0.triton_red_fused__to_copy_add_mean_mul_pow_rsqrt_9:
	.zero		584
